	.headerflags	@"EF_CUDA_TEXMODE_UNIFIED EF_CUDA_64BIT_ADDRESS EF_CUDA_ACCELERATORS EF_CUDA_SM90 EF_CUDA_VIRTUAL_SM(EF_CUDA_SM90)"
	.elftype	@"ET_EXEC"


//--------------------- .nv.info                  --------------------------
	.section	.nv.info,"",@"SHT_CUDA_INFO"
	.align	4


	//----- nvinfo : EIATTR_REGCOUNT
	.align		4
        /*0000*/ 	.byte	0x04, 0x2f
        /*0002*/ 	.short	(.L_3 - .L_2)
	.align		4
.L_2:
        /*0004*/ 	.word	index@(triton_poi_fused__native_batch_norm_legit_no_training_relu_9)
        /*0008*/ 	.word	0x00000022


	//----- nvinfo : EIATTR_MIN_STACK_SIZE
	.align		4
.L_3:
        /*000c*/ 	.byte	0x04, 0x12
        /*000e*/ 	.short	(.L_5 - .L_4)
	.align		4
.L_4:
        /*0010*/ 	.word	index@(triton_poi_fused__native_batch_norm_legit_no_training_relu_9)
        /*0014*/ 	.word	0x00000000


	//----- nvinfo : EIATTR_FRAME_SIZE
	.align		4
.L_5:
        /*0018*/ 	.byte	0x04, 0x11
        /*001a*/ 	.short	(.L_7 - .L_6)
	.align		4
.L_6:
        /*001c*/ 	.word	index@(triton_poi_fused__native_batch_norm_legit_no_training_relu_9)
        /*0020*/ 	.word	0x00000000


	//----- nvinfo : EIATTR_MIN_STACK_SIZE
	.align		4
.L_7:
        /*0024*/ 	.byte	0x04, 0x12
        /*0026*/ 	.short	(.L_9 - .L_8)
	.align		4
.L_8:
        /*0028*/ 	.word	index@(triton_poi_fused__native_batch_norm_legit_no_training_relu_9)
        /*002c*/ 	.word	0x00000000
.L_9:


//--------------------- .nv.info.triton_poi_fused__native_batch_norm_legit_no_training_relu_9 --------------------------
	.section	.nv.info.triton_poi_fused__native_batch_norm_legit_no_training_relu_9,"",@"SHT_CUDA_INFO"
	.sectionflags	@""
	.align	4


	//----- nvinfo : EIATTR_CUDA_API_VERSION
	.align		4
        /*0000*/ 	.byte	0x04, 0x37
        /*0002*/ 	.short	(.L_11 - .L_10)
.L_10:
        /*0004*/ 	.word	0x0000007c


	//----- nvinfo : EIATTR_KPARAM_INFO
	.align		4
.L_11:
        /*0008*/ 	.byte	0x04, 0x17
        /*000a*/ 	.short	(.L_13 - .L_12)
.L_12:
        /*000c*/ 	.word	0x00000000
        /*0010*/ 	.short	0x0007
        /*0012*/ 	.short	0x0034
        /*0014*/ 	.byte	0x00, 0xf0, 0x11, 0x00


	//----- nvinfo : EIATTR_KPARAM_INFO
	.align		4
.L_13:
        /*0018*/ 	.byte	0x04, 0x17
        /*001a*/ 	.short	(.L_15 - .L_14)
.L_14:
        /*001c*/ 	.word	0x00000000
        /*0020*/ 	.short	0x0006
        /*0022*/ 	.short	0x0030
        /*0024*/ 	.byte	0x00, 0xf0, 0x11, 0x00


	//----- nvinfo : EIATTR_KPARAM_INFO
	.align		4
.L_15:
        /*0028*/ 	.byte	0x04, 0x17
        /*002a*/ 	.short	(.L_17 - .L_16)
.L_16:
        /*002c*/ 	.word	0x00000000
        /*0030*/ 	.short	0x0005
        /*0032*/ 	.short	0x0028
        /*0034*/ 	.byte	0x00, 0xf4, 0x21, 0x00


	//----- nvinfo : EIATTR_KPARAM_INFO
	.align		4
.L_17:
        /*0038*/ 	.byte	0x04, 0x17
        /*003a*/ 	.short	(.L_19 - .L_18)
.L_18:
        /*003c*/ 	.word	0x00000000
        /*0040*/ 	.short	0x0004
        /*0042*/ 	.short	0x0020
        /*0044*/ 	.byte	0x00, 0xf4, 0x21, 0x00


	//----- nvinfo : EIATTR_KPARAM_INFO
	.align		4
.L_19:
        /*0048*/ 	.byte	0x04, 0x17
        /*004a*/ 	.short	(.L_21 - .L_20)
.L_20:
        /*004c*/ 	.word	0x00000000
        /*0050*/ 	.short	0x0003
        /*0052*/ 	.short	0x0018
        /*0054*/ 	.byte	0x00, 0xf4, 0x21, 0x00


	//----- nvinfo : EIATTR_KPARAM_INFO
	.align		4
.L_21:
        /*0058*/ 	.byte	0x04, 0x17
        /*005a*/ 	.short	(.L_23 - .L_22)
.L_22:
        /*005c*/ 	.word	0x00000000
        /*0060*/ 	.short	0x0002
        /*0062*/ 	.short	0x0010
        /*0064*/ 	.byte	0x00, 0xf4, 0x21, 0x00


	//----- nvinfo : EIATTR_KPARAM_INFO
	.align		4
.L_23:
        /*0068*/ 	.byte	0x04, 0x17
        /*006a*/ 	.short	(.L_25 - .L_24)
.L_24:
        /*006c*/ 	.word	0x00000000
        /*0070*/ 	.short	0x0001
        /*0072*/ 	.short	0x0008
        /*0074*/ 	.byte	0x00, 0xf4, 0x21, 0x00


	//----- nvinfo : EIATTR_KPARAM_INFO
	.align		4
.L_25:
        /*0078*/ 	.byte	0x04, 0x17
        /*007a*/ 	.short	(.L_27 - .L_26)
.L_26:
        /*007c*/ 	.word	0x00000000
        /*0080*/ 	.short	0x0000
        /*0082*/ 	.short	0x0000
        /*0084*/ 	.byte	0x00, 0xf4, 0x21, 0x00


	//----- nvinfo : EIATTR_SPARSE_MMA_MASK
	.align		4
.L_27:
        /*0088*/ 	.byte	0x03, 0x50
        /*008a*/ 	.short	0x0000


	//----- nvinfo : EIATTR_MAXREG_COUNT
	.align		4
        /*008c*/ 	.byte	0x03, 0x1b
        /*008e*/ 	.short	0x00ff


	//----- nvinfo : EIATTR_EXIT_INSTR_OFFSETS
	.align		4
        /*0090*/ 	.byte	0x04, 0x1c
        /*0092*/ 	.short	(.L_29 - .L_28)


	//   ....[0]....
.L_28:
        /*0094*/ 	.word	0x00001240


	//   ....[1]....
        /*0098*/ 	.word	0x00001310


	//----- nvinfo : EIATTR_REQNTID
	.align		4
.L_29:
        /*009c*/ 	.byte	0x04, 0x10
        /*009e*/ 	.short	(.L_31 - .L_30)
.L_30:
        /*00a0*/ 	.word	0x00000100
        /*00a4*/ 	.word	0x00000001
        /*00a8*/ 	.word	0x00000001


	//----- nvinfo : EIATTR_CBANK_PARAM_SIZE
	.align		4
.L_31:
        /*00ac*/ 	.byte	0x03, 0x19
        /*00ae*/ 	.short	0x0038


	//----- nvinfo : EIATTR_PARAM_CBANK
	.align		4
        /*00b0*/ 	.byte	0x04, 0x0a
        /*00b2*/ 	.short	(.L_33 - .L_32)
	.align		4
.L_32:
        /*00b4*/ 	.word	index@(.nv.constant0.triton_poi_fused__native_batch_norm_legit_no_training_relu_9)
        /*00b8*/ 	.short	0x0210
        /*00ba*/ 	.short	0x0038


	//----- nvinfo : EIATTR_SW_WAR
	.align		4
.L_33:
        /*00bc*/ 	.byte	0x04, 0x36
        /*00be*/ 	.short	(.L_35 - .L_34)
.L_34:
        /*00c0*/ 	.word	0x00000008
.L_35:


//--------------------- .nv.callgraph             --------------------------
	.section	.nv.callgraph,"",@"SHT_CUDA_CALLGRAPH"
	.align	4
	.sectionentsize	8
	.align		4
        /*0000*/ 	.word	0x00000000
	.align		4
        /*0004*/ 	.word	0xffffffff
	.align		4
        /*0008*/ 	.word	0x00000000
	.align		4
        /*000c*/ 	.word	0xfffffffe
	.align		4
        /*0010*/ 	.word	0x00000000
	.align		4
        /*0014*/ 	.word	0xfffffffd
	.align		4
        /*0018*/ 	.word	0x00000000
	.align		4
        /*001c*/ 	.word	0xfffffffc


//--------------------- .nv.constant4             --------------------------
	.section	.nv.constant4,"a",@progbits
	.align	8
	.align		8
.nv.constant4:
        /*0000*/ 	.dword	_$_str
	.align		8
        /*0008*/ 	.dword	_$_str_$_2


//--------------------- .text.triton_poi_fused__native_batch_norm_legit_no_training_relu_9 --------------------------
	.section	.text.triton_poi_fused__native_batch_norm_legit_no_training_relu_9,"ax",@progbits
	.sectionflags	@"SHF_BARRIERS=1"
	.align	128
        .global         triton_poi_fused__native_batch_norm_legit_no_training_relu_9
        .type           triton_poi_fused__native_batch_norm_legit_no_training_relu_9,@function
        .size           triton_poi_fused__native_batch_norm_legit_no_training_relu_9,(.L_x_1 - triton_poi_fused__native_batch_norm_legit_no_training_relu_9)
        .other          triton_poi_fused__native_batch_norm_legit_no_training_relu_9,@"STO_CUDA_ENTRY STV_DEFAULT"
triton_poi_fused__native_batch_norm_legit_no_training_relu_9:
.text.triton_poi_fused__native_batch_norm_legit_no_training_relu_9:
[----:B------:R-:W0:Y:S01]  /*0000*/  LDC R1, c[0x0][0x28] ;  /* 0x00000a00ff017b82 */ /* 0x000e220000000800 */
[----:B------:R-:W1:Y:S07]  /*0010*/  S2R R2, SR_CTAID.Y ;  /* 0x0000000000027919 */ /* 0x000e6e0000002600 */
[----:B------:R-:W2:Y:S01]  /*0020*/  LDC.64 R30, c[0x0][0x210] ;  /* 0x00008400ff1e7b82 */ /* 0x000ea20000000a00 */
[----:B------:R-:W-:Y:S02]  /*0030*/  CS2R R4, SRZ ;  /* 0x0000000000047805 */ /* 0x000fe4000001ff00 */
[----:B------:R-:W-:Y:S01]  /*0040*/  CS2R R6, SRZ ;  /* 0x0000000000067805 */ /* 0x000fe2000001ff00 */
[----:B------:R-:W3:Y:S01]  /*0050*/  S2R R8, SR_TID.X ;  /* 0x0000000000087919 */ /* 0x000ee20000002100 */
[----:B------:R-:W-:Y:S01]  /*0060*/  ULDC.64 UR6, c[0x0][0x208] ;  /* 0x0000820000067ab9 */ /* 0x000fe20000000a00 */
[----:B------:R-:W4:Y:S02]  /*0070*/  S2R R10, SR_CTAID.X ;  /* 0x00000000000a7919 */ /* 0x000f240000002500 */
[----:B------:R-:W5:Y:S01]  /*0080*/  LDC.64 R28, c[0x0][0x218] ;  /* 0x00008600ff1c7b82 */ /* 0x000f620000000a00 */
[----:B-1----:R-:W-:-:S02]  /*0090*/  IMAD.SHL.U32 R2, R2, 0x40, RZ ;  /* 0x0000004002027824 */ /* 0x002fc400078e00ff */
[----:B---3--:R-:W-:-:S05]  /*00a0*/  IMAD.SHL.U32 R21, R8, 0x4, RZ ;  /* 0x0000000408157824 */ /* 0x008fca00078e00ff */
[----:B------:R-:W-:-:S04]  /*00b0*/  LOP3.LUT R24, R2, 0x3c, R21, 0xf8, !PT ;  /* 0x0000003c02187812 */ /* 0x000fc800078ef815 */
[C---:B------:R-:W-:Y:S01]  /*00c0*/  ISETP.GE.AND P0, PT, R24.reuse, 0x180, PT ;  /* 0x000001801800780c */ /* 0x040fe20003f06270 */
[----:B------:R-:W-:-:S05]  /*00d0*/  IMAD.HI R0, R24, 0x2aaaaaab, RZ ;  /* 0x2aaaaaab18007827 */ /* 0x000fca00078e02ff */
[----:B------:R-:W-:-:S04]  /*00e0*/  SHF.R.U32.HI R3, RZ, 0x1f, R0 ;  /* 0x0000001fff037819 */ /* 0x000fc80000011600 */
[----:B------:R-:W-:Y:S01]  /*00f0*/  LEA.HI.SX32 R15, R0, R3, 0x1c ;  /* 0x00000003000f7211 */ /* 0x000fe200078fe2ff */
[----:B----4-:R-:W-:Y:S01]  /*0100*/  IMAD.SHL.U32 R0, R10, 0x40, RZ ;  /* 0x000000400a007824 */ /* 0x010fe200078e00ff */
[----:B------:R-:W-:Y:S02]  /*0110*/  SHF.R.U32.HI R3, RZ, 0x4, R8 ;  /* 0x00000004ff037819 */ /* 0x000fe40000011608 */
[----:B------:R-:W-:Y:S02]  /*0120*/  CS2R R8, SRZ ;  /* 0x0000000000087805 */ /* 0x000fe4000001ff00 */
[----:B------:R-:W-:Y:S01]  /*0130*/  CS2R R10, SRZ ;  /* 0x00000000000a7805 */ /* 0x000fe2000001ff00 */
[----:B------:R-:W-:Y:S01]  /*0140*/  IMAD R24, R15, -0x60, R24 ;  /* 0xffffffa00f187824 */ /* 0x000fe200078e0218 */
[----:B------:R-:W-:-:S03]  /*0150*/  SGXT.U32 R3, R3, 0x4 ;  /* 0x000000040303781a */ /* 0x000fc60000000000 */
[----:B------:R-:W-:Y:S01]  /*0160*/  IMAD R15, R15, 0x18000, R24 ;  /* 0x000180000f0f7824 */ /* 0x000fe200078e0218 */
[----:B------:R-:W-:Y:S02]  /*0170*/  LOP3.LUT R12, R0, R3, RZ, 0xfc, !PT ;  /* 0x00000003000c7212 */ /* 0x000fe400078efcff */
[----:B------:R-:W-:Y:S02]  /*0180*/  LOP3.LUT R13, R0, 0x10, R3, 0xfe, !PT ;  /* 0x00000010000d7812 */ /* 0x000fe400078efe03 */
[C---:B------:R-:W-:Y:S01]  /*0190*/  ISETP.LT.AND P1, PT, R12.reuse, 0x400, !P0 ;  /* 0x000004000c00780c */ /* 0x040fe20004721270 */
[--C-:B------:R-:W-:Y:S01]  /*01a0*/  IMAD R19, R12, 0x60, R15.reuse ;  /* 0x000000600c137824 */ /* 0x100fe200078e020f */
[C---:B------:R-:W-:Y:S01]  /*01b0*/  ISETP.LT.AND P2, PT, R13.reuse, 0x400, !P0 ;  /* 0x000004000d00780c */ /* 0x040fe20004741270 */
[----:B------:R-:W-:Y:S01]  /*01c0*/  IMAD R23, R13, 0x60, R15 ;  /* 0x000000600d177824 */ /* 0x000fe200078e020f */
[----:B------:R-:W-:Y:S01]  /*01d0*/  LOP3.LUT R27, R0, 0x20, R3, 0xfe, !PT ;  /* 0x00000020001b7812 */ /* 0x000fe200078efe03 */
[----:B--2---:R-:W-:Y:S01]  /*01e0*/  IMAD.WIDE R18, R19, 0x4, R30 ;  /* 0x0000000413127825 */ /* 0x004fe200078e021e */
[----:B------:R-:W-:-:S02]  /*01f0*/  LOP3.LUT R14, R0, 0x30, R3, 0xfe, !PT ;  /* 0x00000030000e7812 */ /* 0x000fc400078efe03 */
[C---:B------:R-:W-:Y:S01]  /*0200*/  ISETP.LT.AND P3, PT, R27.reuse, 0x400, !P0 ;  /* 0x000004001b00780c */ /* 0x040fe20004761270 */
[----:B------:R-:W-:Y:S01]  /*0210*/  IMAD R27, R27, 0x60, R15 ;  /* 0x000000601b1b7824 */ /* 0x000fe200078e020f */
[C---:B------:R-:W-:Y:S01]  /*0220*/  ISETP.LT.AND P4, PT, R14.reuse, 0x400, !P0 ;  /* 0x000004000e00780c */ /* 0x040fe20004781270 */
[----:B------:R-:W-:Y:S01]  /*0230*/  IMAD.WIDE R22, R23, 0x4, R30 ;  /* 0x0000000417167825 */ /* 0x000fe200078e021e */
[----:B------:R-:W-:Y:S01]  /*0240*/  CS2R R12, SRZ ;  /* 0x00000000000c7805 */ /* 0x000fe2000001ff00 */
[----:B------:R1:W2:Y:S02]  /*0250*/  @P1 LDG.E.EL.128 R4, desc[UR6][R18.64] ;  /* 0x0000000612041981 */ /* 0x0002a4000c2e1d00 */
[----:B------:R-:W-:Y:S01]  /*0260*/  IMAD R17, R14, 0x60, R15 ;  /* 0x000000600e117824 */ /* 0x000fe200078e020f */
[----:B------:R-:W-:Y:S01]  /*0270*/  LOP3.LUT R0, R0, 0x3c, R21, 0xf8, !PT ;  /* 0x0000003c00007812 */ /* 0x000fe200078ef815 */
[----:B------:R-:W-:Y:S01]  /*0280*/  IMAD.WIDE R26, R27, 0x4, R30 ;  /* 0x000000041b1a7825 */ /* 0x000fe200078e021e */
[----:B------:R3:W4:Y:S01]  /*0290*/  @P2 LDG.E.EL.128 R8, desc[UR6][R22.64] ;  /* 0x0000000616082981 */ /* 0x000722000c2e1d00 */
[----:B------:R-:W-:-:S02]  /*02a0*/  CS2R R14, SRZ ;  /* 0x00000000000e7805 */ /* 0x000fc4000001ff00 */
[----:B------:R-:W-:Y:S01]  /*02b0*/  CS2R R20, SRZ ;  /* 0x0000000000147805 */ /* 0x000fe2000001ff00 */
[----:B------:R-:W-:Y:S01]  /*02c0*/  IMAD.WIDE R30, R17, 0x4, R30 ;  /* 0x00000004111e7825 */ /* 0x000fe200078e021e */
[----:B------:R-:W-:Y:S02]  /*02d0*/  CS2R R16, SRZ ;  /* 0x0000000000107805 */ /* 0x000fe4000001ff00 */
[----:B-1----:R-:W-:Y:S01]  /*02e0*/  CS2R R18, SRZ ;  /* 0x0000000000127805 */ /* 0x002fe2000001ff00 */
[----:B-----5:R-:W-:Y:S01]  /*02f0*/  IMAD.WIDE R28, R24, 0x4, R28 ;  /* 0x00000004181c7825 */ /* 0x020fe200078e021c */
[----:B------:R1:W5:Y:S01]  /*0300*/  @P3 LDG.E.EL.128 R12, desc[UR6][R26.64] ;  /* 0x000000061a0c3981 */ /* 0x000362000c2e1d00 */
[----:B---3--:R-:W-:-:S03]  /*0310*/  CS2R R22, SRZ ;  /* 0x0000000000167805 */ /* 0x008fc6000001ff00 */
[----:B------:R-:W3:Y:S04]  /*0320*/  @P4 LDG.E.EL.128 R16, desc[UR6][R30.64] ;  /* 0x000000061e104981 */ /* 0x000ee8000c2e1d00 */
[----:B------:R-:W2:Y:S01]  /*0330*/  @!P0 LDG.E.EL.128 R20, desc[UR6][R28.64] ;  /* 0x000000061c148981 */ /* 0x000ea2000c2e1d00 */
[----:B-1----:R-:W1:Y:S02]  /*0340*/  LDC.64 R26, c[0x0][0x220] ;  /* 0x00008800ff1a7b82 */ /* 0x002e640000000a00 */
[----:B-1----:R-:W-:-:S04]  /*0350*/  IMAD.WIDE R26, R24, 0x4, R26 ;  /* 0x00000004181a7825 */ /* 0x002fc800078e021a */
[C---:B--2---:R-:W-:Y:S01]  /*0360*/  FADD R4, -R20.reuse, R4 ;  /* 0x0000000414047221 */ /* 0x044fe20000000100 */
[C---:B----4-:R-:W-:Y:S01]  /*0370*/  FADD R25, -R20.reuse, R8 ;  /* 0x0000000814197221 */ /* 0x050fe20000000100 */
[C---:B-----5:R-:W-:Y:S01]  /*0380*/  FADD R12, -R20.reuse, R12 ;  /* 0x0000000c140c7221 */ /* 0x060fe20000000100 */
[----:B---3--:R-:W-:Y:S01]  /*0390*/  FADD R16, -R20, R16 ;  /* 0x0000001014107221 */ /* 0x008fe20000000100 */
[C---:B------:R-:W-:Y:S01]  /*03a0*/  FADD R5, -R21.reuse, R5 ;  /* 0x0000000515057221 */ /* 0x040fe20000000100 */
[C---:B------:R-:W-:Y:S01]  /*03b0*/  FADD R20, -R21.reuse, R9 ;  /* 0x0000000915147221 */ /* 0x040fe20000000100 */
[C---:B------:R-:W-:Y:S01]  /*03c0*/  FADD R13, -R21.reuse, R13 ;  /* 0x0000000d150d7221 */ /* 0x040fe20000000100 */
[----:B------:R-:W-:Y:S01]  /*03d0*/  FADD R17, -R21, R17 ;  /* 0x0000001115117221 */ /* 0x000fe20000000100 */
[C---:B------:R-:W-:Y:S01]  /*03e0*/  FADD R6, -R22.reuse, R6 ;  /* 0x0000000616067221 */ /* 0x040fe20000000100 */
[C---:B------:R-:W-:Y:S01]  /*03f0*/  FADD R21, -R22.reuse, R10 ;  /* 0x0000000a16157221 */ /* 0x040fe20000000100 */
[C---:B------:R-:W-:Y:S01]  /*0400*/  FADD R14, -R22.reuse, R14 ;  /* 0x0000000e160e7221 */ /* 0x040fe20000000100 */
[----:B------:R-:W-:Y:S01]  /*0410*/  FADD R18, -R22, R18 ;  /* 0x0000001216127221 */ /* 0x000fe20000000100 */
[----:B------:R-:W-:Y:S01]  /*0420*/  FADD R22, -R23, R11 ;  /* 0x0000000b17167221 */ /* 0x000fe20000000100 */
[----:B------:R-:W-:-:S02]  /*0430*/  CS2R R8, SRZ ;  /* 0x0000000000087805 */ /* 0x000fc4000001ff00 */
[----:B------:R-:W-:-:S06]  /*0440*/  CS2R R10, SRZ ;  /* 0x00000000000a7805 */ /* 0x000fcc000001ff00 */
[----:B------:R-:W2:Y:S01]  /*0450*/  @!P0 LDG.E.EL.128 R8, desc[UR6][R26.64] ;  /* 0x000000061a088981 */ /* 0x000ea2000c2e1d00 */
[C---:B------:R-:W-:Y:S01]  /*0460*/  FADD R7, -R23.reuse, R7 ;  /* 0x0000000717077221 */ /* 0x040fe20000000100 */
[C---:B------:R-:W-:Y:S01]  /*0470*/  FADD R15, -R23.reuse, R15 ;  /* 0x0000000f170f7221 */ /* 0x040fe20000000100 */
[----:B------:R-:W-:Y:S01]  /*0480*/  FADD R19, -R23, R19 ;  /* 0x0000001317137221 */ /* 0x000fe20000000100 */
[----:B--2---:R-:W-:-:S04]  /*0490*/  FADD R30, R8, 9.9999997473787516356e-06 ;  /* 0x3727c5ac081e7421 */ /* 0x004fc80000000000 */
[----:B------:R1:W2:Y:S01]  /*04a0*/  MUFU.SQRT R8, R30 ;  /* 0x0000001e00087308 */ /* 0x0002a20000002000 */
[----:B------:R-:W-:Y:S01]  /*04b0*/  FADD R23, R10, 9.9999997473787516356e-06 ;  /* 0x3727c5ac0a177421 */ /* 0x000fe20000000000 */
[----:B------:R-:W-:Y:S01]  /*04c0*/  FADD R9, R9, 9.9999997473787516356e-06 ;  /* 0x3727c5ac09097421 */ /* 0x000fe20000000000 */
[----:B------:R-:W-:-:S05]  /*04d0*/  FADD R11, R11, 9.9999997473787516356e-06 ;  /* 0x3727c5ac0b0b7421 */ /* 0x000fca0000000000 */
[----:B------:R-:W3:Y:S01]  /*04e0*/  MUFU.SQRT R28, R9 ;  /* 0x00000009001c7308 */ /* 0x000ee20000002000 */
[----:B-1----:R-:W1:Y:S01]  /*04f0*/  LDC.64 R30, c[0x0][0x230] ;  /* 0x00008c00ff1e7b82 */ /* 0x002e620000000a00 */
[----:B--2---:R-:W-:-:S06]  /*0500*/  FSETP.GT.AND P6, PT, R8, 8.50705917302346158658e+37, PT ;  /* 0x7e8000000800780b */ /* 0x004fcc0003fc4000 */
[----:B------:R-:W2:Y:S01]  /*0510*/  MUFU.SQRT R29, R11 ;  /* 0x0000000b001d7308 */ /* 0x000ea20000002000 */
[----:B------:R-:W-:-:S07]  /*0520*/  FSETP.GEU.AND P1, PT, R8, 1.175494350822287508e-38, PT ;  /* 0x008000000800780b */ /* 0x000fce0003f2e000 */
[----:B------:R-:W4:Y:S01]  /*0530*/  MUFU.SQRT R23, R23 ;  /* 0x0000001700177308 */ /* 0x000f220000002000 */
[----:B------:R-:W-:Y:S01]  /*0540*/  IMAD.MOV.U32 R10, RZ, RZ, 0x3e800000 ;  /* 0x3e800000ff0a7424 */ /* 0x000fe200078e00ff */
[----:B---3--:R-:W-:Y:S01]  /*0550*/  FSETP.GT.AND P2, PT, R28, 8.50705917302346158658e+37, PT ;  /* 0x7e8000001c00780b */ /* 0x008fe20003f44000 */
[----:B------:R-:W-:-:S03]  /*0560*/  @P6 FMUL R8, R8, 0.25 ;  /* 0x3e80000008086820 */ /* 0x000fc60000400000 */
[----:B------:R-:W-:Y:S02]  /*0570*/  FSEL R26, R10, 1, P6 ;  /* 0x3f8000000a1a7808 */ /* 0x000fe40003000000 */
[C---:B--2---:R-:W-:Y:S01]  /*0580*/  FSETP.GT.AND P6, PT, R29.reuse, 8.50705917302346158658e+37, PT ;  /* 0x7e8000001d00780b */ /* 0x044fe20003fc4000 */
[----:B------:R-:W-:Y:S01]  /*0590*/  @!P1 FMUL R8, R8, 16777216 ;  /* 0x4b80000008089820 */ /* 0x000fe20000400000 */
[----:B------:R-:W-:Y:S01]  /*05a0*/  FSETP.GEU.AND P3, PT, R28, 1.175494350822287508e-38, PT ;  /* 0x008000001c00780b */ /* 0x000fe20003f6e000 */
[----:B------:R-:W-:Y:S01]  /*05b0*/  @!P1 FMUL R26, R26, 16777216 ;  /* 0x4b8000001a1a9820 */ /* 0x000fe20000400000 */
[----:B------:R-:W-:Y:S02]  /*05c0*/  FSETP.GEU.AND P1, PT, R29, 1.175494350822287508e-38, PT ;  /* 0x008000001d00780b */ /* 0x000fe40003f2e000 */
[C---:B----4-:R-:W-:Y:S02]  /*05d0*/  FSETP.GT.AND P4, PT, R23.reuse, 8.50705917302346158658e+37, PT ;  /* 0x7e8000001700780b */ /* 0x050fe40003f84000 */
[----:B------:R-:W-:Y:S01]  /*05e0*/  FSETP.GEU.AND P5, PT, R23, 1.175494350822287508e-38, PT ;  /* 0x008000001700780b */ /* 0x000fe20003fae000 */
[----:B------:R-:W2:Y:S01]  /*05f0*/  MUFU.RCP R9, R8 ;  /* 0x0000000800097308 */ /* 0x000ea20000001000 */
[----:B------:R-:W-:-:S03]  /*0600*/  @P2 FMUL R28, R28, 0.25 ;  /* 0x3e8000001c1c2820 */ /* 0x000fc60000400000 */
[----:B------:R-:W-:Y:S02]  /*0610*/  @P6 FMUL R29, R29, 0.25 ;  /* 0x3e8000001d1d6820 */ /* 0x000fe40000400000 */
[----:B------:R-:W-:Y:S02]  /*0620*/  @!P3 FMUL R28, R28, 16777216 ;  /* 0x4b8000001c1cb820 */ /* 0x000fe40000400000 */
[----:B------:R-:W-:Y:S02]  /*0630*/  @!P1 FMUL R29, R29, 16777216 ;  /* 0x4b8000001d1d9820 */ /* 0x000fe40000400000 */
[----:B------:R-:W-:-:S04]  /*0640*/  @P4 FMUL R23, R23, 0.25 ;  /* 0x3e80000017174820 */ /* 0x000fc80000400000 */
[----:B------:R-:W-:Y:S01]  /*0650*/  @!P5 FMUL R23, R23, 16777216 ;  /* 0x4b8000001717d820 */ /* 0x000fe20000400000 */
[----:B------:R-:W3:Y:S01]  /*0660*/  MUFU.RCP R28, R28 ;  /* 0x0000001c001c7308 */ /* 0x000ee20000001000 */
[----:B--2---:R-:W-:Y:S01]  /*0670*/  FMUL R9, R9, R26 ;  /* 0x0000001a09097220 */ /* 0x004fe20000400000 */
[----:B------:R-:W-:-:S06]  /*0680*/  FSEL R11, R10, 1, P2 ;  /* 0x3f8000000a0b7808 */ /* 0x000fcc0001000000 */
[----:B------:R-:W2:Y:S01]  /*0690*/  MUFU.RCP R27, R23 ;  /* 0x00000017001b7308 */ /* 0x000ea20000001000 */
[C---:B------:R-:W-:Y:S02]  /*06a0*/  FSEL R26, R10.reuse, 1, P4 ;  /* 0x3f8000000a1a7808 */ /* 0x040fe40002000000 */
[----:B------:R-:W-:-:S05]  /*06b0*/  FSEL R10, R10, 1, P6 ;  /* 0x3f8000000a0a7808 */ /* 0x000fca0003000000 */
[----:B------:R-:W4:Y:S01]  /*06c0*/  MUFU.RCP R29, R29 ;  /* 0x0000001d001d7308 */ /* 0x000f220000001000 */
[----:B------:R-:W-:Y:S01]  /*06d0*/  @!P3 FMUL R11, R11, 16777216 ;  /* 0x4b8000000b0bb820 */ /* 0x000fe20000400000 */
[----:B------:R-:W-:Y:S01]  /*06e0*/  @!P5 FMUL R26, R26, 16777216 ;  /* 0x4b8000001a1ad820 */ /* 0x000fe20000400000 */
[----:B------:R-:W-:Y:S02]  /*06f0*/  @!P1 FMUL R10, R10, 16777216 ;  /* 0x4b8000000a0a9820 */ /* 0x000fe40000400000 */
[----:B---3--:R-:W-:Y:S01]  /*0700*/  FMUL R8, R28, R11 ;  /* 0x0000000b1c087220 */ /* 0x008fe20000400000 */
[----:B--2---:R-:W-:Y:S01]  /*0710*/  FMUL R27, R27, R26 ;  /* 0x0000001a1b1b7220 */ /* 0x004fe20000400000 */
[----:B----4-:R-:W-:Y:S02]  /*0720*/  FMUL R26, R29, R10 ;  /* 0x0000000a1d1a7220 */ /* 0x010fe40000400000 */
[----:B------:R-:W2:Y:S01]  /*0730*/  LDC.64 R10, c[0x0][0x228] ;  /* 0x00008a00ff0a7b82 */ /* 0x000ea20000000a00 */
[C---:B------:R-:W-:Y:S01]  /*0740*/  FMUL R18, R27.reuse, R18 ;  /* 0x000000121b127220 */ /* 0x040fe20000400000 */
[C---:B------:R-:W-:Y:S01]  /*0750*/  FMUL R19, R26.reuse, R19 ;  /* 0x000000131a137220 */ /* 0x040fe20000400000 */
[C---:B------:R-:W-:Y:S01]  /*0760*/  FMUL R23, R26.reuse, R15 ;  /* 0x0000000f1a177220 */ /* 0x040fe20000400000 */
[C---:B------:R-:W-:Y:S01]  /*0770*/  FMUL R22, R26.reuse, R22 ;  /* 0x000000161a167220 */ /* 0x040fe20000400000 */
[----:B------:R-:W-:Y:S01]  /*0780*/  FMUL R7, R26, R7 ;  /* 0x000000071a077220 */ /* 0x000fe20000400000 */
[C---:B------:R-:W-:Y:S01]  /*0790*/  FMUL R26, R27.reuse, R14 ;  /* 0x0000000e1b1a7220 */ /* 0x040fe20000400000 */
[C---:B------:R-:W-:Y:S01]  /*07a0*/  FMUL R21, R27.reuse, R21 ;  /* 0x000000151b157220 */ /* 0x040fe20000400000 */
[----:B------:R-:W-:Y:S01]  /*07b0*/  FMUL R6, R27, R6 ;  /* 0x000000061b067220 */ /* 0x000fe20000400000 */
        /* <DEDUP_REMOVED lines=8> */
[----:B------:R-:W-:Y:S01]  /*0840*/  CS2R R8, SRZ ;  /* 0x0000000000087805 */ /* 0x000fe2000001ff00 */
[----:B--2---:R-:W-:Y:S01]  /*0850*/  IMAD.WIDE R12, R24, 0x4, R10 ;  /* 0x00000004180c7825 */ /* 0x004fe200078e020a */
[----:B------:R-:W-:-:S02]  /*0860*/  CS2R R10, SRZ ;  /* 0x00000000000a7805 */ /* 0x000fc4000001ff00 */
[----:B------:R-:W-:Y:S01]  /*0870*/  CS2R R14, SRZ ;  /* 0x00000000000e7805 */ /* 0x000fe2000001ff00 */
[----:B-1----:R-:W-:-:S03]  /*0880*/  IMAD.WIDE R30, R24, 0x4, R30 ;  /* 0x00000004181e7825 */ /* 0x002fc600078e021e */
[----:B------:R1:W2:Y:S02]  /*0890*/  @!P0 LDG.E.EL.128 R8, desc[UR6][R12.64] ;  /* 0x000000060c088981 */ /* 0x0002a4000c2e1d00 */
[----:B-1----:R-:W-:-:S06]  /*08a0*/  CS2R R12, SRZ ;  /* 0x00000000000c7805 */ /* 0x002fcc000001ff00 */
[----:B------:R-:W2:Y:S01]  /*08b0*/  @!P0 LDG.E.EL.128 R12, desc[UR6][R30.64] ;  /* 0x000000061e0c8981 */ /* 0x000ea2000c2e1d00 */
[----:B------:R-:W1:Y:S01]  /*08c0*/  S2UR UR5, SR_CgaCtaId ;  /* 0x00000000000579c3 */ /* 0x000e620000008800 */
[----:B------:R-:W-:Y:S02]  /*08d0*/  UMOV UR4, 0x400 ;  /* 0x0000040000047882 */ /* 0x000fe40000000000 */
[----:B-1----:R-:W-:Y:S01]  /*08e0*/  UPRMT UR4, UR5, 0x654, UR4 ;  /* 0x0000065405047896 */ /* 0x002fe20008000004 */
[-CC-:B--2---:R-:W-:Y:S01]  /*08f0*/  FFMA R4, R4, R8.reuse, R12.reuse ;  /* 0x0000000804047223 */ /* 0x184fe2000000000c */
[-CC-:B------:R-:W-:Y:S01]  /*0900*/  FFMA R25, R25, R8.reuse, R12.reuse ;  /* 0x0000000819197223 */ /* 0x180fe2000000000c */
[-CC-:B------:R-:W-:Y:S01]  /*0910*/  FFMA R28, R28, R8.reuse, R12.reuse ;  /* 0x000000081c1c7223 */ /* 0x180fe2000000000c */
[----:B------:R-:W-:Y:S02]  /*0920*/  FFMA R16, R16, R8, R12 ;  /* 0x0000000810107223 */ /* 0x000fe4000000000c */
[----:B------:R-:W1:Y:S01]  /*0930*/  S2R R8, SR_TID.X ;  /* 0x0000000000087919 */ /* 0x000e620000002100 */
[-CC-:B------:R-:W-:Y:S01]  /*0940*/  FFMA R5, R5, R9.reuse, R13.reuse ;  /* 0x0000000905057223 */ /* 0x180fe2000000000d */
[-CC-:B------:R-:W-:Y:S01]  /*0950*/  FFMA R20, R20, R9.reuse, R13.reuse ;  /* 0x0000000914147223 */ /* 0x180fe2000000000d */
[-CC-:B------:R-:W-:Y:S01]  /*0960*/  FFMA R27, R27, R9.reuse, R13.reuse ;  /* 0x000000091b1b7223 */ /* 0x180fe2000000000d */
[----:B------:R-:W-:Y:S01]  /*0970*/  FFMA R17, R17, R9, R13 ;  /* 0x0000000911117223 */ /* 0x000fe2000000000d */
        /* <DEDUP_REMOVED lines=8> */
[----:B------:R-:W-:-:S02]  /*0a00*/  FSETP.GEU.AND P2, PT, R4, RZ, PT ;  /* 0x000000ff0400720b */ /* 0x000fc40003f4e000 */
[----:B------:R-:W-:Y:S01]  /*0a10*/  FSETP.GEU.AND P0, PT, R5, RZ, PT ;  /* 0x000000ff0500720b */ /* 0x000fe20003f0e000 */
[----:B-1----:R-:W-:Y:S01]  /*0a20*/  IMAD.SHL.U32 R9, R8, 0x100, RZ ;  /* 0x0000010008097824 */ /* 0x002fe200078e00ff */
[----:B------:R-:W-:-:S04]  /*0a30*/  SHF.R.U32.HI R10, RZ, 0x4, R8 ;  /* 0x00000004ff0a7819 */ /* 0x000fc80000011608 */
[----:B------:R-:W-:Y:S02]  /*0a40*/  LOP3.LUT R9, R9, 0xf00, RZ, 0xc0, !PT ;  /* 0x00000f0009097812 */ /* 0x000fe400078ec0ff */
[----:B------:R-:W-:Y:S02]  /*0a50*/  SGXT.U32 R10, R10, 0x4 ;  /* 0x000000040a0a781a */ /* 0x000fe40000000000 */
[C---:B------:R-:W-:Y:S02]  /*0a60*/  LOP3.LUT R12, R9.reuse, 0x80, RZ, 0xfc, !PT ;  /* 0x00000080090c7812 */ /* 0x040fe400078efcff */
[C---:B------:R-:W-:Y:S02]  /*0a70*/  LOP3.LUT R10, R9.reuse, R10, RZ, 0xfc, !PT ;  /* 0x0000000a090a7212 */ /* 0x040fe400078efcff */
[C---:B------:R-:W-:Y:S02]  /*0a80*/  LOP3.LUT R11, R9.reuse, 0x40, RZ, 0xfc, !PT ;  /* 0x00000040090b7812 */ /* 0x040fe400078efcff */
[----:B------:R-:W-:-:S02]  /*0a90*/  LOP3.LUT R14, R9, 0xc0, RZ, 0xfc, !PT ;  /* 0x000000c0090e7812 */ /* 0x000fc400078efcff */
[----:B------:R-:W-:Y:S02]  /*0aa0*/  LEA.HI R9, R9, UR4, RZ, 0x1c ;  /* 0x0000000409097c11 */ /* 0x000fe4000f8fe0ff */
[----:B------:R-:W-:-:S03]  /*0ab0*/  LEA.HI R13, R12, UR4, RZ, 0x1c ;  /* 0x000000040c0d7c11 */ /* 0x000fc6000f8fe0ff */
[C---:B------:R-:W-:Y:S02]  /*0ac0*/  IMAD R12, R10.reuse, 0x4, R9 ;  /* 0x000000040a0c7824 */ /* 0x040fe400078e0209 */
[----:B------:R-:W-:Y:S01]  /*0ad0*/  IMAD R9, R10, 0x4, R13 ;  /* 0x000000040a097824 */ /* 0x000fe200078e020d */
[----:B------:R-:W-:Y:S02]  /*0ae0*/  FSEL R13, R4, RZ, P2 ;  /* 0x000000ff040d7208 */ /* 0x000fe40001000000 */
[C---:B------:R-:W-:Y:S02]  /*0af0*/  FSETP.GEU.AND P1, PT, R6.reuse, RZ, PT ;  /* 0x000000ff0600720b */ /* 0x040fe40003f2e000 */
[----:B------:R-:W-:Y:S02]  /*0b00*/  FSEL R4, R5, RZ, P0 ;  /* 0x000000ff05047208 */ /* 0x000fe40000000000 */
[----:B------:R-:W-:Y:S02]  /*0b10*/  FSETP.GEU.AND P0, PT, R7, RZ, PT ;  /* 0x000000ff0700720b */ /* 0x000fe40003f0e000 */
[----:B------:R-:W-:-:S02]  /*0b20*/  FSEL R6, R6, RZ, P1 ;  /* 0x000000ff06067208 */ /* 0x000fc40000800000 */
[----:B------:R-:W-:Y:S02]  /*0b30*/  FSETP.GEU.AND P1, PT, R25, RZ, PT ;  /* 0x000000ff1900720b */ /* 0x000fe40003f2e000 */
[----:B------:R-:W-:Y:S02]  /*0b40*/  FSEL R7, R7, RZ, P0 ;  /* 0x000000ff07077208 */ /* 0x000fe40000000000 */
[----:B------:R-:W-:Y:S02]  /*0b50*/  FSETP.GEU.AND P0, PT, R21, RZ, PT ;  /* 0x000000ff1500720b */ /* 0x000fe40003f0e000 */
[----:B------:R-:W-:Y:S02]  /*0b60*/  LEA.HI R11, R11, UR4, RZ, 0x1c ;  /* 0x000000040b0b7c11 */ /* 0x000fe4000f8fe0ff */
[----:B------:R-:W-:Y:S02]  /*0b70*/  LEA.HI R15, R14, UR4, RZ, 0x1c ;  /* 0x000000040e0f7c11 */ /* 0x000fe4000f8fe0ff */
[----:B------:R-:W-:-:S02]  /*0b80*/  FSEL R25, R25, RZ, P1 ;  /* 0x000000ff19197208 */ /* 0x000fc40000800000 */
[----:B------:R-:W-:Y:S02]  /*0b90*/  FSETP.GEU.AND P1, PT, R22, RZ, PT ;  /* 0x000000ff1600720b */ /* 0x000fe40003f2e000 */
[----:B------:R-:W-:Y:S02]  /*0ba0*/  FSEL R14, R21, RZ, P0 ;  /* 0x000000ff150e7208 */ /* 0x000fe40000000000 */
[----:B------:R-:W-:Y:S01]  /*0bb0*/  FSETP.GEU.AND P0, PT, R28, RZ, PT ;  /* 0x000000ff1c00720b */ /* 0x000fe20003f0e000 */
[----:B------:R1:W-:Y:S01]  /*0bc0*/  STS [R12], R13 ;  /* 0x0000000d0c007388 */ /* 0x0003e20000000800 */
[----:B------:R-:W-:Y:S02]  /*0bd0*/  LEA R11, R10, R11, 0x2 ;  /* 0x0000000b0a0b7211 */ /* 0x000fe400078e10ff */
[----:B------:R-:W-:Y:S02]  /*0be0*/  FSEL R5, R22, RZ, P1 ;  /* 0x000000ff16057208 */ /* 0x000fe40000800000 */
[----:B------:R-:W-:-:S02]  /*0bf0*/  FSETP.GEU.AND P1, PT, R27, RZ, PT ;  /* 0x000000ff1b00720b */ /* 0x000fc40003f2e000 */
[----:B------:R-:W-:Y:S02]  /*0c00*/  FSETP.GEU.AND P2, PT, R20, RZ, PT ;  /* 0x000000ff1400720b */ /* 0x000fe40003f4e000 */
[----:B-1----:R-:W-:Y:S02]  /*0c10*/  FSEL R13, R28, RZ, P0 ;  /* 0x000000ff1c0d7208 */ /* 0x002fe40000000000 */
[C---:B------:R-:W-:Y:S01]  /*0c20*/  FSETP.GEU.AND P0, PT, R23.reuse, RZ, PT ;  /* 0x000000ff1700720b */ /* 0x040fe20003f0e000 */
[----:B------:R-:W-:Y:S01]  /*0c30*/  IMAD R10, R10, 0x4, R15 ;  /* 0x000000040a0a7824 */ /* 0x000fe200078e020f */
[----:B------:R1:W-:Y:S01]  /*0c40*/  STS [R11+0x100], R4 ;  /* 0x000100040b007388 */ /* 0x0003e20000000800 */
[----:B------:R-:W-:Y:S02]  /*0c50*/  FSEL R20, R20, RZ, P2 ;  /* 0x000000ff14147208 */ /* 0x000fe40001000000 */
[----:B------:R-:W-:Y:S01]  /*0c60*/  FSEL R23, R23, RZ, P0 ;  /* 0x000000ff17177208 */ /* 0x000fe20000000000 */
[----:B------:R2:W-:Y:S01]  /*0c70*/  STS [R9+0x200], R6 ;  /* 0x0002000609007388 */ /* 0x0005e20000000800 */
[----:B------:R-:W-:-:S02]  /*0c80*/  FSETP.GEU.AND P2, PT, R26, RZ, PT ;  /* 0x000000ff1a00720b */ /* 0x000fc40003f4e000 */
[----:B------:R-:W-:Y:S02]  /*0c90*/  FSETP.GEU.AND P0, PT, R17, RZ, PT ;  /* 0x000000ff1100720b */ /* 0x000fe40003f0e000 */
[----:B-1----:R-:W-:Y:S02]  /*0ca0*/  FSEL R4, R27, RZ, P1 ;  /* 0x000000ff1b047208 */ /* 0x002fe40000800000 */
[----:B------:R-:W-:Y:S01]  /*0cb0*/  FSETP.GEU.AND P1, PT, R16, RZ, PT ;  /* 0x000000ff1000720b */ /* 0x000fe20003f2e000 */
[----:B------:R1:W-:Y:S01]  /*0cc0*/  STS [R10+0x300], R7 ;  /* 0x000300070a007388 */ /* 0x0003e20000000800 */
[----:B------:R-:W-:Y:S02]  /*0cd0*/  FSEL R26, R26, RZ, P2 ;  /* 0x000000ff1a1a7208 */ /* 0x000fe40001000000 */
[----:B--2---:R-:W-:Y:S01]  /*0ce0*/  FSEL R6, R17, RZ, P0 ;  /* 0x000000ff11067208 */ /* 0x004fe20000000000 */
[----:B------:R-:W-:Y:S01]  /*0cf0*/  STS [R12+0x40], R25 ;  /* 0x000040190c007388 */ /* 0x000fe20000000800 */
[----:B------:R-:W-:-:S03]  /*0d00*/  FSETP.GEU.AND P0, PT, R19, RZ, PT ;  /* 0x000000ff1300720b */ /* 0x000fc60003f0e000 */
[----:B------:R-:W-:Y:S01]  /*0d10*/  STS [R11+0x140], R20 ;  /* 0x000140140b007388 */ /* 0x000fe20000000800 */
[----:B-1----:R-:W-:Y:S02]  /*0d20*/  FSEL R7, R16, RZ, P1 ;  /* 0x000000ff10077208 */ /* 0x002fe40000800000 */
[----:B------:R-:W-:Y:S01]  /*0d30*/  FSETP.GEU.AND P1, PT, R18, RZ, PT ;  /* 0x000000ff1200720b */ /* 0x000fe20003f2e000 */
[----:B------:R-:W-:Y:S01]  /*0d40*/  STS [R9+0x240], R14 ;  /* 0x0002400e09007388 */ /* 0x000fe20000000800 */
[----:B------:R-:W-:-:S03]  /*0d50*/  IMAD.SHL.U32 R16, R8, 0x4, RZ ;  /* 0x0000000408107824 */ /* 0x000fc600078e00ff */
[----:B------:R1:W-:Y:S01]  /*0d60*/  STS [R10+0x340], R5 ;  /* 0x000340050a007388 */ /* 0x0003e20000000800 */
[----:B------:R-:W-:-:S03]  /*0d70*/  FSEL R18, R18, RZ, P1 ;  /* 0x000000ff12127208 */ /* 0x000fc60000800000 */
[----:B------:R-:W-:Y:S04]  /*0d80*/  STS [R12+0x80], R13 ;  /* 0x0000800d0c007388 */ /* 0x000fe80000000800 */
[----:B------:R2:W-:Y:S01]  /*0d90*/  STS [R11+0x180], R4 ;  /* 0x000180040b007388 */ /* 0x0005e20000000800 */
[----:B-1----:R-:W-:-:S03]  /*0da0*/  FSEL R5, R19, RZ, P0 ;  /* 0x000000ff13057208 */ /* 0x002fc60000000000 */
[----:B------:R-:W-:Y:S04]  /*0db0*/  STS [R9+0x280], R26 ;  /* 0x0002801a09007388 */ /* 0x000fe80000000800 */
[----:B------:R-:W-:Y:S01]  /*0dc0*/  STS [R10+0x380], R23 ;  /* 0x000380170a007388 */ /* 0x000fe20000000800 */
[----:B------:R-:W-:-:S03]  /*0dd0*/  LOP3.LUT R16, R16, 0x3fc, RZ, 0xc0, !PT ;  /* 0x000003fc10107812 */ /* 0x000fc600078ec0ff */
[----:B------:R1:W-:Y:S04]  /*0de0*/  STS [R12+0xc0], R7 ;  /* 0x0000c0070c007388 */ /* 0x0003e80000000800 */
[----:B------:R-:W-:Y:S04]  /*0df0*/  STS [R11+0x1c0], R6 ;  /* 0x0001c0060b007388 */ /* 0x000fe80000000800 */
[----:B------:R3:W-:Y:S04]  /*0e00*/  STS [R9+0x2c0], R18 ;  /* 0x0002c01209007388 */ /* 0x0007e80000000800 */
[----:B------:R-:W-:Y:S01]  /*0e10*/  STS [R10+0x3c0], R5 ;  /* 0x0003c0050a007388 */ /* 0x000fe20000000800 */
[----:B--2---:R-:W-:-:S02]  /*0e20*/  LOP3.LUT R4, R16, 0x400, RZ, 0xfc, !PT ;  /* 0x0000040010047812 */ /* 0x004fc400078efcff */
[----:B------:R-:W-:Y:S02]  /*0e30*/  LOP3.LUT R13, R16, 0x800, RZ, 0xfc, !PT ;  /* 0x00000800100d7812 */ /* 0x000fe400078efcff */
[----:B------:R-:W-:Y:S02]  /*0e40*/  SHF.R.U32.HI R8, RZ, 0x2, R8 ;  /* 0x00000002ff087819 */ /* 0x000fe40000011608 */
[----:B------:R-:W-:Y:S02]  /*0e50*/  SHF.R.U32.HI R4, RZ, 0x4, R4 ;  /* 0x00000004ff047819 */ /* 0x000fe40000011604 */
[----:B------:R-:W-:Y:S02]  /*0e60*/  SHF.R.U32.HI R13, RZ, 0x4, R13 ;  /* 0x00000004ff0d7819 */ /* 0x000fe4000001160d */
[----:B------:R-:W-:Y:S02]  /*0e70*/  LOP3.LUT R8, R8, 0x3c, RZ, 0xc0, !PT ;  /* 0x0000003c08087812 */ /* 0x000fe400078ec0ff */
[----:B------:R-:W-:-:S02]  /*0e80*/  LOP3.LUT R4, R4, 0x7c, RZ, 0xc0, !PT ;  /* 0x0000007c04047812 */ /* 0x000fc400078ec0ff */
[----:B------:R-:W-:Y:S01]  /*0e90*/  LOP3.LUT R13, R13, 0xbc, RZ, 0xc0, !PT ;  /* 0x000000bc0d0d7812 */ /* 0x000fe200078ec0ff */
[----:B-1----:R-:W-:Y:S02]  /*0ea0*/  VIADD R7, R8, UR4 ;  /* 0x0000000408077c36 */ /* 0x002fe40008000000 */
[----:B---3--:R-:W-:Y:S01]  /*0eb0*/  VIADD R9, R4, UR4 ;  /* 0x0000000404097c36 */ /* 0x008fe20008000000 */
[----:B------:R-:W-:Y:S01]  /*0ec0*/  IADD3 R13, R13, UR4, RZ ;  /* 0x000000040d0d7c10 */ /* 0x000fe2000fffe0ff */
[C---:B------:R-:W-:Y:S01]  /*0ed0*/  IMAD R17, R16.reuse, 0x4, R7 ;  /* 0x0000000410117824 */ /* 0x040fe200078e0207 */
[----:B------:R-:W-:Y:S01]  /*0ee0*/  BAR.SYNC.DEFER_BLOCKING 0x0 ;  /* 0x0000000000007b1d */ /* 0x000fe20000010000 */
[C---:B------:R-:W-:Y:S02]  /*0ef0*/  IMAD R24, R16.reuse, 0x4, R9 ;  /* 0x0000000410187824 */ /* 0x040fe400078e0209 */
[----:B------:R-:W-:Y:S01]  /*0f00*/  IMAD R27, R16, 0x4, R13 ;  /* 0x00000004101b7824 */ /* 0x000fe200078e020d */
[----:B------:R-:W-:-:S02]  /*0f10*/  LOP3.LUT R19, R2, 0x20, R3, 0xfe, !PT ;  /* 0x0000002002137812 */ /* 0x000fc400078efe03 */
[----:B------:R-:W-:Y:S02]  /*0f20*/  LOP3.LUT R20, R2, 0x10, R3, 0xfe, !PT ;  /* 0x0000001002147812 */ /* 0x000fe400078efe03 */
[----:B------:R-:W-:Y:S01]  /*0f30*/  LOP3.LUT R18, R2, R3, RZ, 0xfc, !PT ;  /* 0x0000000302127212 */ /* 0x000fe200078efcff */
[----:B------:R-:W-:-:S04]  /*0f40*/  IMAD.HI R22, R19, 0x2aaaaaab, RZ ;  /* 0x2aaaaaab13167827 */ /* 0x000fc800078e02ff */
[----:B------:R-:W-:Y:S01]  /*0f50*/  IMAD.HI R21, R20, 0x2aaaaaab, RZ ;  /* 0x2aaaaaab14157827 */ /* 0x000fe200078e02ff */
[----:B------:R-:W-:Y:S04]  /*0f60*/  LDS R4, [R17] ;  /* 0x0000000011047984 */ /* 0x000fe80000000800 */
[----:B------:R-:W-:Y:S04]  /*0f70*/  LDS R5, [R17+0x4] ;  /* 0x0000040011057984 */ /* 0x000fe80000000800 */
[----:B------:R-:W-:Y:S04]  /*0f80*/  LDS R6, [R17+0x8] ;  /* 0x0000080011067984 */ /* 0x000fe80000000800 */
[----:B------:R1:W2:Y:S04]  /*0f90*/  LDS R7, [R17+0xc] ;  /* 0x00000c0011077984 */ /* 0x0002a80000000800 */
[----:B------:R-:W-:Y:S04]  /*0fa0*/  LDS R8, [R24+0x1000] ;  /* 0x0010000018087984 */ /* 0x000fe80000000800 */
[----:B------:R-:W-:Y:S04]  /*0fb0*/  LDS R9, [R24+0x1004] ;  /* 0x0010040018097984 */ /* 0x000fe80000000800 */
[----:B------:R-:W-:Y:S04]  /*0fc0*/  LDS R10, [R24+0x1008] ;  /* 0x00100800180a7984 */ /* 0x000fe80000000800 */
[----:B------:R3:W4:Y:S04]  /*0fd0*/  LDS R11, [R24+0x100c] ;  /* 0x00100c00180b7984 */ /* 0x0007280000000800 */
[----:B------:R-:W-:Y:S04]  /*0fe0*/  LDS R12, [R27+0x2000] ;  /* 0x002000001b0c7984 */ /* 0x000fe80000000800 */
[----:B------:R-:W-:Y:S04]  /*0ff0*/  LDS R13, [R27+0x2004] ;  /* 0x002004001b0d7984 */ /* 0x000fe80000000800 */
[----:B------:R-:W-:Y:S04]  /*1000*/  LDS R14, [R27+0x2008] ;  /* 0x002008001b0e7984 */ /* 0x000fe80000000800 */
[----:B------:R5:W2:Y:S01]  /*1010*/  LDS R15, [R27+0x200c] ;  /* 0x00200c001b0f7984 */ /* 0x000aa20000000800 */
[----:B------:R-:W-:Y:S01]  /*1020*/  IMAD.HI R25, R18, 0x2aaaaaab, RZ ;  /* 0x2aaaaaab12197827 */ /* 0x000fe200078e02ff */
[----:B-1----:R-:W-:-:S02]  /*1030*/  LOP3.LUT R17, R2, 0x30, R3, 0xfe, !PT ;  /* 0x0000003002117812 */ /* 0x002fc400078efe03 */
[----:B------:R-:W1:Y:S01]  /*1040*/  LDC.64 R2, c[0x0][0x238] ;  /* 0x00008e00ff027b82 */ /* 0x000e620000000a00 */
[----:B------:R-:W-:Y:S02]  /*1050*/  SHF.R.U32.HI R23, RZ, 0x1f, R22 ;  /* 0x0000001fff177819 */ /* 0x000fe40000011616 */
[----:B---3--:R-:W-:Y:S02]  /*1060*/  SHF.R.U32.HI R24, RZ, 0x1f, R21 ;  /* 0x0000001fff187819 */ /* 0x008fe40000011615 */
[----:B------:R-:W-:Y:S02]  /*1070*/  SHF.R.U32.HI R26, RZ, 0x1f, R25 ;  /* 0x0000001fff1a7819 */ /* 0x000fe40000011619 */
[----:B------:R-:W-:Y:S02]  /*1080*/  LEA.HI.SX32 R22, R22, R23, 0x1c ;  /* 0x0000001716167211 */ /* 0x000fe400078fe2ff */
[----:B------:R-:W-:Y:S02]  /*1090*/  LEA.HI.SX32 R21, R21, R24, 0x1c ;  /* 0x0000001815157211 */ /* 0x000fe400078fe2ff */
[----:B------:R-:W-:-:S02]  /*10a0*/  LEA.HI.SX32 R23, R25, R26, 0x1c ;  /* 0x0000001a19177211 */ /* 0x000fc400078fe2ff */
[----:B------:R-:W-:Y:S01]  /*10b0*/  ISETP.GE.AND P0, PT, R0, 0x400, PT ;  /* 0x000004000000780c */ /* 0x000fe20003f06270 */
[----:B------:R-:W-:Y:S02]  /*10c0*/  IMAD R25, R21, -0x60, R20 ;  /* 0xffffffa015197824 */ /* 0x000fe400078e0214 */
[----:B-----5:R-:W-:Y:S01]  /*10d0*/  IMAD R27, R23, -0x60, R18 ;  /* 0xffffffa0171b7824 */ /* 0x020fe200078e0212 */
[----:B------:R-:W-:Y:S01]  /*10e0*/  ISETP.LT.AND P1, PT, R19, 0x180, !P0 ;  /* 0x000001801300780c */ /* 0x000fe20004721270 */
[----:B------:R-:W-:Y:S01]  /*10f0*/  IMAD R19, R22, -0x60, R19 ;  /* 0xffffffa016137824 */ /* 0x000fe200078e0213 */
[----:B------:R-:W-:Y:S01]  /*1100*/  ISETP.LT.AND P3, PT, R18, 0x180, !P0 ;  /* 0x000001801200780c */ /* 0x000fe20004761270 */
[--C-:B------:R-:W-:Y:S01]  /*1110*/  IMAD R18, R27, 0x400, R0.reuse ;  /* 0x000004001b127824 */ /* 0x100fe200078e0200 */
[----:B------:R-:W-:Y:S02]  /*1120*/  ISETP.LT.AND P2, PT, R20, 0x180, !P0 ;  /* 0x000001801400780c */ /* 0x000fe40004741270 */
[----:B------:R-:W-:Y:S01]  /*1130*/  LEA R20, R25, R0, 0xa ;  /* 0x0000000019147211 */ /* 0x000fe200078e50ff */
[----:B------:R-:W-:Y:S01]  /*1140*/  IMAD R19, R19, 0x400, R0 ;  /* 0x0000040013137824 */ /* 0x000fe200078e0200 */
[----:B------:R-:W-:Y:S01]  /*1150*/  LOP3.LUT R24, R16, 0xc00, RZ, 0xfc, !PT ;  /* 0x00000c0010187812 */ /* 0x000fe200078efcff */
[----:B------:R-:W-:Y:S01]  /*1160*/  IMAD R23, R23, 0x40000, R18 ;  /* 0x0004000017177824 */ /* 0x000fe200078e0212 */
[----:B------:R-:W-:Y:S01]  /*1170*/  ISETP.LT.AND P0, PT, R17, 0x180, !P0 ;  /* 0x000001801100780c */ /* 0x000fe20004701270 */
[----:B------:R-:W-:Y:S01]  /*1180*/  IMAD R21, R21, 0x40000, R20 ;  /* 0x0004000015157824 */ /* 0x000fe200078e0214 */
[----:B------:R-:W-:Y:S01]  /*1190*/  SHF.R.U32.HI R24, RZ, 0x4, R24 ;  /* 0x00000004ff187819 */ /* 0x000fe20000011618 */
[----:B------:R-:W-:-:S02]  /*11a0*/  IMAD R25, R22, 0x40000, R19 ;  /* 0x0004000016197824 */ /* 0x000fc400078e0213 */
[----:B-1----:R-:W-:Y:S01]  /*11b0*/  IMAD.WIDE R18, R23, 0x4, R2 ;  /* 0x0000000417127825 */ /* 0x002fe200078e0202 */
[----:B------:R-:W-:-:S03]  /*11c0*/  LOP3.LUT R24, R24, 0xfc, RZ, 0xc0, !PT ;  /* 0x000000fc18187812 */ /* 0x000fc600078ec0ff */
[----:B------:R-:W-:Y:S01]  /*11d0*/  IMAD.WIDE R20, R21, 0x4, R2 ;  /* 0x0000000415147825 */ /* 0x000fe200078e0202 */
[----:B------:R-:W-:-:S03]  /*11e0*/  IADD3 R27, R24, UR4, RZ ;  /* 0x00000004181b7c10 */ /* 0x000fc6000fffe0ff */
[----:B------:R-:W-:Y:S01]  /*11f0*/  IMAD.WIDE R22, R25, 0x4, R2 ;  /* 0x0000000419167825 */ /* 0x000fe200078e0202 */
[----:B--2---:R1:W-:Y:S04]  /*1200*/  @P3 STG.E.128 desc[UR6][R18.64], R4 ;  /* 0x0000000412003986 */ /* 0x0043e8000c101d06 */
[----:B----4-:R1:W-:Y:S01]  /*1210*/  @P2 STG.E.128 desc[UR6][R20.64], R8 ;  /* 0x0000000814002986 */ /* 0x0103e2000c101d06 */
[----:B------:R-:W-:-:S03]  /*1220*/  IMAD R27, R16, 0x4, R27 ;  /* 0x00000004101b7824 */ /* 0x000fc600078e021b */
[----:B0-----:R1:W-:Y:S01]  /*1230*/  @P1 STG.E.128 desc[UR6][R22.64], R12 ;  /* 0x0000000c16001986 */ /* 0x0013e2000c101d06 */
[----:B------:R-:W-:Y:S05]  /*1240*/  @!P0 EXIT ;  /* 0x000000000000894d */ /* 0x000fea0003800000 */
[----:B-1----:R-:W-:Y:S01]  /*1250*/  LDS R4, [R27+0x3000] ;  /* 0x003000001b047984 */ /* 0x002fe20000000800 */
[----:B------:R-:W-:-:S03]  /*1260*/  IMAD.HI R8, R17, 0x2aaaaaab, RZ ;  /* 0x2aaaaaab11087827 */ /* 0x000fc600078e02ff */
[----:B------:R-:W-:Y:S02]  /*1270*/  LDS R5, [R27+0x3004] ;  /* 0x003004001b057984 */ /* 0x000fe40000000800 */
[----:B------:R-:W-:Y:S02]  /*1280*/  SHF.R.U32.HI R9, RZ, 0x1f, R8 ;  /* 0x0000001fff097819 */ /* 0x000fe40000011608 */
[----:B------:R-:W-:Y:S02]  /*1290*/  LDS R6, [R27+0x3008] ;  /* 0x003008001b067984 */ /* 0x000fe40000000800 */
[----:B------:R-:W-:Y:S02]  /*12a0*/  LEA.HI.SX32 R8, R8, R9, 0x1c ;  /* 0x0000000908087211 */ /* 0x000fe400078fe2ff */
[----:B------:R-:W0:Y:S03]  /*12b0*/  LDS R7, [R27+0x300c] ;  /* 0x00300c001b077984 */ /* 0x000e260000000800 */
[----:B------:R-:W-:-:S04]  /*12c0*/  IMAD R17, R8, -0x60, R17 ;  /* 0xffffffa008117824 */ /* 0x000fc800078e0211 */
[----:B------:R-:W-:-:S04]  /*12d0*/  IMAD R17, R17, 0x400, R0 ;  /* 0x0000040011117824 */ /* 0x000fc800078e0200 */
[----:B------:R-:W-:-:S04]  /*12e0*/  IMAD R17, R8, 0x40000, R17 ;  /* 0x0004000008117824 */ /* 0x000fc800078e0211 */
[----:B------:R-:W-:-:S05]  /*12f0*/  IMAD.WIDE R2, R17, 0x4, R2 ;  /* 0x0000000411027825 */ /* 0x000fca00078e0202 */
[----:B0-----:R-:W-:Y:S01]  /*1300*/  STG.E.128 desc[UR6][R2.64], R4 ;  /* 0x0000000402007986 */ /* 0x001fe2000c101d06 */
[----:B------:R-:W-:Y:S05]  /*1310*/  EXIT ;  /* 0x000000000000794d */ /* 0x000fea0003800000 */
.L_x_0:
[----:B------:R-:W-:-:S00]  /*1320*/  BRA `(.L_x_0) ;  /* 0xfffffffc00fc7947 */ /* 0x000fc0000383ffff */
[----:B------:R-:W-:-:S00]  /*1330*/  NOP ;  /* 0x0000000000007918 */ /* 0x000fc00000000000 */
        /* <DEDUP_REMOVED lines=12> */
.L_x_1:


//--------------------- .nv.global.init           --------------------------
	.section	.nv.global.init,"aw",@progbits
.nv.global.init:
	.type		_$_str,@object
	.size		_$_str,(_$_str_$_2 - _$_str)
_$_str:
        /*0000*/ 	.byte	0x5f, 0x5f, 0x43, 0x55, 0x44, 0x41, 0x5f, 0x46, 0x54, 0x5a, 0x00
	.type		_$_str_$_2,@object
	.size		_$_str_$_2,(.L_1 - _$_str_$_2)
_$_str_$_2:
        /*000b*/ 	.byte	0x5f, 0x5f, 0x43, 0x55, 0x44, 0x41, 0x5f, 0x50, 0x52, 0x45, 0x43, 0x5f, 0x53, 0x51, 0x52, 0x54
        /*001b*/ 	.byte	0x00
.L_1:


//--------------------- .nv.shared.triton_poi_fused__native_batch_norm_legit_no_training_relu_9 --------------------------
	.section	.nv.shared.triton_poi_fused__native_batch_norm_legit_no_training_relu_9,"aw",@nobits
	.sectionflags	@""
	.align	16
	.zero		1024


//--------------------- .nv.constant0.triton_poi_fused__native_batch_norm_legit_no_training_relu_9 --------------------------
	.section	.nv.constant0.triton_poi_fused__native_batch_norm_legit_no_training_relu_9,"a",@progbits
	.sectionflags	@""
	.align	4
.nv.constant0.triton_poi_fused__native_batch_norm_legit_no_training_relu_9:
	.zero		584
